//
// Generated by NVIDIA NVVM Compiler
//
// Compiler Build ID: CL-36424714
// Cuda compilation tools, release 13.0, V13.0.88
// Based on NVVM 20.0.0
//

.version 9.0
.target sm_100
.address_size 64

	// .globl	_ZN3cub18CUB_300001_SM_10006detail11EmptyKernelIvEEvv
.global .align 1 .b8 _ZN40_INTERNAL_f16b8e4b_4_k_cu_93554fa2_847624cuda3std3__45__cpo5beginE[1];
.global .align 1 .b8 _ZN40_INTERNAL_f16b8e4b_4_k_cu_93554fa2_847624cuda3std3__45__cpo3endE[1];
.global .align 1 .b8 _ZN40_INTERNAL_f16b8e4b_4_k_cu_93554fa2_847624cuda3std3__45__cpo6cbeginE[1];
.global .align 1 .b8 _ZN40_INTERNAL_f16b8e4b_4_k_cu_93554fa2_847624cuda3std3__45__cpo4cendE[1];
.global .align 1 .b8 _ZN40_INTERNAL_f16b8e4b_4_k_cu_93554fa2_847624cuda3std3__45__cpo6rbeginE[1];
.global .align 1 .b8 _ZN40_INTERNAL_f16b8e4b_4_k_cu_93554fa2_847624cuda3std3__45__cpo4rendE[1];
.global .align 1 .b8 _ZN40_INTERNAL_f16b8e4b_4_k_cu_93554fa2_847624cuda3std3__45__cpo7crbeginE[1];
.global .align 1 .b8 _ZN40_INTERNAL_f16b8e4b_4_k_cu_93554fa2_847624cuda3std3__45__cpo5crendE[1];
.global .align 1 .b8 _ZN40_INTERNAL_f16b8e4b_4_k_cu_93554fa2_847624cuda3std3__442_GLOBAL__N__f16b8e4b_4_k_cu_93554fa2_847626ignoreE[1];
.global .align 1 .b8 _ZN40_INTERNAL_f16b8e4b_4_k_cu_93554fa2_847624cuda3std3__419piecewise_constructE[1];
.global .align 1 .b8 _ZN40_INTERNAL_f16b8e4b_4_k_cu_93554fa2_847624cuda3std3__48in_placeE[1];
.global .align 1 .b8 _ZN40_INTERNAL_f16b8e4b_4_k_cu_93554fa2_847624cuda3std3__420unreachable_sentinelE[1];
.global .align 1 .b8 _ZN40_INTERNAL_f16b8e4b_4_k_cu_93554fa2_847624cuda3std3__47nulloptE[1];
.global .align 1 .b8 _ZN40_INTERNAL_f16b8e4b_4_k_cu_93554fa2_847624cuda3std3__48unexpectE[1];
.global .align 1 .b8 _ZN40_INTERNAL_f16b8e4b_4_k_cu_93554fa2_847624cuda3std6ranges3__45__cpo4swapE[1];
.global .align 1 .b8 _ZN40_INTERNAL_f16b8e4b_4_k_cu_93554fa2_847624cuda3std6ranges3__45__cpo9iter_moveE[1];
.global .align 1 .b8 _ZN40_INTERNAL_f16b8e4b_4_k_cu_93554fa2_847624cuda3std6ranges3__45__cpo5beginE[1];
.global .align 1 .b8 _ZN40_INTERNAL_f16b8e4b_4_k_cu_93554fa2_847624cuda3std6ranges3__45__cpo3endE[1];
.global .align 1 .b8 _ZN40_INTERNAL_f16b8e4b_4_k_cu_93554fa2_847624cuda3std6ranges3__45__cpo6cbeginE[1];
.global .align 1 .b8 _ZN40_INTERNAL_f16b8e4b_4_k_cu_93554fa2_847624cuda3std6ranges3__45__cpo4cendE[1];
.global .align 1 .b8 _ZN40_INTERNAL_f16b8e4b_4_k_cu_93554fa2_847624cuda3std6ranges3__45__cpo7advanceE[1];
.global .align 1 .b8 _ZN40_INTERNAL_f16b8e4b_4_k_cu_93554fa2_847624cuda3std6ranges3__45__cpo9iter_swapE[1];
.global .align 1 .b8 _ZN40_INTERNAL_f16b8e4b_4_k_cu_93554fa2_847624cuda3std6ranges3__45__cpo4nextE[1];
.global .align 1 .b8 _ZN40_INTERNAL_f16b8e4b_4_k_cu_93554fa2_847624cuda3std6ranges3__45__cpo4prevE[1];
.global .align 1 .b8 _ZN40_INTERNAL_f16b8e4b_4_k_cu_93554fa2_847624cuda3std6ranges3__45__cpo4dataE[1];
.global .align 1 .b8 _ZN40_INTERNAL_f16b8e4b_4_k_cu_93554fa2_847624cuda3std6ranges3__45__cpo5cdataE[1];
.global .align 1 .b8 _ZN40_INTERNAL_f16b8e4b_4_k_cu_93554fa2_847624cuda3std6ranges3__45__cpo4sizeE[1];
.global .align 1 .b8 _ZN40_INTERNAL_f16b8e4b_4_k_cu_93554fa2_847624cuda3std6ranges3__45__cpo5ssizeE[1];
.global .align 1 .b8 _ZN40_INTERNAL_f16b8e4b_4_k_cu_93554fa2_847624cuda3std6ranges3__45__cpo8distanceE[1];
.global .align 1 .b8 _ZN40_INTERNAL_f16b8e4b_4_k_cu_93554fa2_847626thrust24THRUST_300001_SM_1000_NS8cuda_cub3parE[1];
.global .align 1 .b8 _ZN40_INTERNAL_f16b8e4b_4_k_cu_93554fa2_847626thrust24THRUST_300001_SM_1000_NS8cuda_cub10par_nosyncE[1];
.global .align 1 .b8 _ZN40_INTERNAL_f16b8e4b_4_k_cu_93554fa2_847626thrust24THRUST_300001_SM_1000_NS6system6detail10sequential3seqE[1];
.global .align 1 .b8 _ZN40_INTERNAL_f16b8e4b_4_k_cu_93554fa2_847626thrust24THRUST_300001_SM_1000_NS12placeholders2_1E[1];
.global .align 1 .b8 _ZN40_INTERNAL_f16b8e4b_4_k_cu_93554fa2_847626thrust24THRUST_300001_SM_1000_NS12placeholders2_2E[1];
.global .align 1 .b8 _ZN40_INTERNAL_f16b8e4b_4_k_cu_93554fa2_847626thrust24THRUST_300001_SM_1000_NS12placeholders2_3E[1];
.global .align 1 .b8 _ZN40_INTERNAL_f16b8e4b_4_k_cu_93554fa2_847626thrust24THRUST_300001_SM_1000_NS12placeholders2_4E[1];
.global .align 1 .b8 _ZN40_INTERNAL_f16b8e4b_4_k_cu_93554fa2_847626thrust24THRUST_300001_SM_1000_NS12placeholders2_5E[1];
.global .align 1 .b8 _ZN40_INTERNAL_f16b8e4b_4_k_cu_93554fa2_847626thrust24THRUST_300001_SM_1000_NS12placeholders2_6E[1];
.global .align 1 .b8 _ZN40_INTERNAL_f16b8e4b_4_k_cu_93554fa2_847626thrust24THRUST_300001_SM_1000_NS12placeholders2_7E[1];
.global .align 1 .b8 _ZN40_INTERNAL_f16b8e4b_4_k_cu_93554fa2_847626thrust24THRUST_300001_SM_1000_NS12placeholders2_8E[1];
.global .align 1 .b8 _ZN40_INTERNAL_f16b8e4b_4_k_cu_93554fa2_847626thrust24THRUST_300001_SM_1000_NS12placeholders2_9E[1];
.global .align 1 .b8 _ZN40_INTERNAL_f16b8e4b_4_k_cu_93554fa2_847626thrust24THRUST_300001_SM_1000_NS12placeholders3_10E[1];
.global .align 1 .b8 _ZN40_INTERNAL_f16b8e4b_4_k_cu_93554fa2_847626thrust24THRUST_300001_SM_1000_NS3seqE[1];

.visible .entry _ZN3cub18CUB_300001_SM_10006detail11EmptyKernelIvEEvv()
{


	ret;

}


// ===== COMPILED SASS (sm_100) =====

	.target	sm_100

	.elftype	@"ET_EXEC"


//--------------------- .note.nv.tkinfo           --------------------------
	.section	.note.nv.tkinfo,"",@"SHT_NOTE"
	.sectionflags	@"SHF_NOTE_NV_TKINFO"
	.tkinfo
        /*0018*/ 	.word	0x00000002
        /*0030*/ 	.string	""
        /*0030*/ 	.string	"ptxas"
        /*0030*/ 	.string	"Cuda compilation tools, release 13.0, V13.0.88"
        /*0030*/ 	.string	"Build cuda_13.0.r13.0/compiler.36424714_0"
        /*0030*/ 	.string	"-arch sm_100 -m 64 "



//--------------------- .note.nv.cuinfo           --------------------------
	.section	.note.nv.cuinfo,"",@"SHT_NOTE"
	.sectionflags	@"SHF_NOTE_NV_CUINFO"
        /*0018*/ 	.short	0x0002
        /*001a*/ 	.short	0x0064
        /*001c*/ 	.short	0x0082
	.zero		2


//--------------------- .nv.info                  --------------------------
	.section	.nv.info,"",@"SHT_CUDA_INFO"
	.align	4


	//----- nvinfo : EIATTR_REGCOUNT
	.align		4
        /*0000*/ 	.byte	0x04, 0x2f
        /*0002*/ 	.short	(.L_44 - .L_43)
	.align		4
.L_43:
        /*0004*/ 	.word	index@(_ZN3cub18CUB_300001_SM_10006detail11EmptyKernelIvEEvv)
        /*0008*/ 	.word	0x00000004


	//----- nvinfo : EIATTR_FRAME_SIZE
	.align		4
.L_44:
        /*000c*/ 	.byte	0x04, 0x11
        /*000e*/ 	.short	(.L_46 - .L_45)
	.align		4
.L_45:
        /*0010*/ 	.word	index@(_ZN3cub18CUB_300001_SM_10006detail11EmptyKernelIvEEvv)
        /*0014*/ 	.word	0x00000000


	//----- nvinfo : EIATTR_MIN_STACK_SIZE
	.align		4
.L_46:
        /*0018*/ 	.byte	0x04, 0x12
        /*001a*/ 	.short	(.L_48 - .L_47)
	.align		4
.L_47:
        /*001c*/ 	.word	index@(_ZN3cub18CUB_300001_SM_10006detail11EmptyKernelIvEEvv)
        /*0020*/ 	.word	0x00000000
.L_48:


//--------------------- .nv.compat                --------------------------
	.section	.nv.compat,"",@"SHT_CUDA_COMPAT_INFO"
	.align	4
        /*0000*/ 	.byte	0x02, 0x09, 0x00, 0x00, 0x02, 0x02, 0x01, 0x00, 0x02, 0x05, 0x05, 0x00, 0x03, 0x07, 0x01, 0x01
        /*0010*/ 	.byte	0x02, 0x03, 0x00, 0x00, 0x02, 0x06, 0x01, 0x00, 0x04, 0x0b, 0x08, 0x00, 0x09, 0x00, 0x00, 0x00
        /*0020*/ 	.byte	0x00, 0x00, 0x00, 0x00


//--------------------- .nv.info._ZN3cub18CUB_300001_SM_10006detail11EmptyKernelIvEEvv --------------------------
	.section	.nv.info._ZN3cub18CUB_300001_SM_10006detail11EmptyKernelIvEEvv,"",@"SHT_CUDA_INFO"
	.sectionflags	@""
	.align	4


	//----- nvinfo : EIATTR_CUDA_API_VERSION
	.align		4
        /*0000*/ 	.byte	0x04, 0x37
        /*0002*/ 	.short	(.L_50 - .L_49)
.L_49:
        /*0004*/ 	.word	0x00000082


	//----- nvinfo : EIATTR_SPARSE_MMA_MASK
	.align		4
.L_50:
        /*0008*/ 	.byte	0x03, 0x50
        /*000a*/ 	.short	0x0000


	//----- nvinfo : EIATTR_MAXREG_COUNT
	.align		4
        /*000c*/ 	.byte	0x03, 0x1b
        /*000e*/ 	.short	0x00ff


	//----- nvinfo : EIATTR_MERCURY_ISA_VERSION
	.align		4
        /*0010*/ 	.byte	0x03, 0x5f
        /*0012*/ 	.short	0x0101


	//----- nvinfo : EIATTR_VRC_CTA_INIT_COUNT
	.align		4
        /*0014*/ 	.byte	0x02, 0x4a
	.zero		1
	.zero		1


	//----- nvinfo : EIATTR_EXIT_INSTR_OFFSETS
	.align		4
        /*0018*/ 	.byte	0x04, 0x1c
        /*001a*/ 	.short	(.L_52 - .L_51)


	//   ....[0]....
.L_51:
        /*001c*/ 	.word	0x00000010


	//----- nvinfo : EIATTR_SW_WAR
	.align		4
.L_52:
        /*0020*/ 	.byte	0x04, 0x36
        /*0022*/ 	.short	(.L_54 - .L_53)
.L_53:
        /*0024*/ 	.word	0x00000008
.L_54:


//--------------------- .nv.callgraph             --------------------------
	.section	.nv.callgraph,"",@"SHT_CUDA_CALLGRAPH"
	.align	4
	.sectionentsize	8
	.align		4
        /*0000*/ 	.word	0x00000000
	.align		4
        /*0004*/ 	.word	0xffffffff
	.align		4
        /*0008*/ 	.word	0x00000000
	.align		4
        /*000c*/ 	.word	0xfffffffe
	.align		4
        /*0010*/ 	.word	0x00000000
	.align		4
        /*0014*/ 	.word	0xfffffffd
	.align		4
        /*0018*/ 	.word	0x00000000
	.align		4
        /*001c*/ 	.word	0xfffffffc


//--------------------- .nv.constant4             --------------------------
	.section	.nv.constant4,"a",@progbits
	.align	8
	.align		8
.nv.constant4:
        /*0000*/ 	.dword	_ZN40_INTERNAL_f16b8e4b_4_k_cu_93554fa2_851424cuda3std3__45__cpo5beginE
	.align		8
        /*0008*/ 	.dword	_ZN40_INTERNAL_f16b8e4b_4_k_cu_93554fa2_851424cuda3std3__45__cpo3endE
	.align		8
        /*0010*/ 	.dword	_ZN40_INTERNAL_f16b8e4b_4_k_cu_93554fa2_851424cuda3std3__45__cpo6cbeginE
	.align		8
        /*0018*/ 	.dword	_ZN40_INTERNAL_f16b8e4b_4_k_cu_93554fa2_851424cuda3std3__45__cpo4cendE
	.align		8
        /*0020*/ 	.dword	_ZN40_INTERNAL_f16b8e4b_4_k_cu_93554fa2_851424cuda3std3__45__cpo6rbeginE
	.align		8
        /*0028*/ 	.dword	_ZN40_INTERNAL_f16b8e4b_4_k_cu_93554fa2_851424cuda3std3__45__cpo4rendE
	.align		8
        /*0030*/ 	.dword	_ZN40_INTERNAL_f16b8e4b_4_k_cu_93554fa2_851424cuda3std3__45__cpo7crbeginE
	.align		8
        /*0038*/ 	.dword	_ZN40_INTERNAL_f16b8e4b_4_k_cu_93554fa2_851424cuda3std3__45__cpo5crendE
	.align		8
        /*0040*/ 	.dword	_ZN40_INTERNAL_f16b8e4b_4_k_cu_93554fa2_851424cuda3std3__442_GLOBAL__N__f16b8e4b_4_k_cu_93554fa2_851426ignoreE
	.align		8
        /*0048*/ 	.dword	_ZN40_INTERNAL_f16b8e4b_4_k_cu_93554fa2_851424cuda3std3__419piecewise_constructE
	.align		8
        /*0050*/ 	.dword	_ZN40_INTERNAL_f16b8e4b_4_k_cu_93554fa2_851424cuda3std3__48in_placeE
	.align		8
        /*0058*/ 	.dword	_ZN40_INTERNAL_f16b8e4b_4_k_cu_93554fa2_851424cuda3std3__420unreachable_sentinelE
	.align		8
        /*0060*/ 	.dword	_ZN40_INTERNAL_f16b8e4b_4_k_cu_93554fa2_851424cuda3std3__47nulloptE
	.align		8
        /*0068*/ 	.dword	_ZN40_INTERNAL_f16b8e4b_4_k_cu_93554fa2_851424cuda3std3__48unexpectE
	.align		8
        /*0070*/ 	.dword	_ZN40_INTERNAL_f16b8e4b_4_k_cu_93554fa2_851424cuda3std6ranges3__45__cpo4swapE
	.align		8
        /*0078*/ 	.dword	_ZN40_INTERNAL_f16b8e4b_4_k_cu_93554fa2_851424cuda3std6ranges3__45__cpo9iter_moveE
	.align		8
        /*0080*/ 	.dword	_ZN40_INTERNAL_f16b8e4b_4_k_cu_93554fa2_851424cuda3std6ranges3__45__cpo5beginE
	.align		8
        /*0088*/ 	.dword	_ZN40_INTERNAL_f16b8e4b_4_k_cu_93554fa2_851424cuda3std6ranges3__45__cpo3endE
	.align		8
        /*0090*/ 	.dword	_ZN40_INTERNAL_f16b8e4b_4_k_cu_93554fa2_851424cuda3std6ranges3__45__cpo6cbeginE
	.align		8
        /*0098*/ 	.dword	_ZN40_INTERNAL_f16b8e4b_4_k_cu_93554fa2_851424cuda3std6ranges3__45__cpo4cendE
	.align		8
        /*00a0*/ 	.dword	_ZN40_INTERNAL_f16b8e4b_4_k_cu_93554fa2_851424cuda3std6ranges3__45__cpo7advanceE
	.align		8
        /*00a8*/ 	.dword	_ZN40_INTERNAL_f16b8e4b_4_k_cu_93554fa2_851424cuda3std6ranges3__45__cpo9iter_swapE
	.align		8
        /*00b0*/ 	.dword	_ZN40_INTERNAL_f16b8e4b_4_k_cu_93554fa2_851424cuda3std6ranges3__45__cpo4nextE
	.align		8
        /*00b8*/ 	.dword	_ZN40_INTERNAL_f16b8e4b_4_k_cu_93554fa2_851424cuda3std6ranges3__45__cpo4prevE
	.align		8
        /*00c0*/ 	.dword	_ZN40_INTERNAL_f16b8e4b_4_k_cu_93554fa2_851424cuda3std6ranges3__45__cpo4dataE
	.align		8
        /*00c8*/ 	.dword	_ZN40_INTERNAL_f16b8e4b_4_k_cu_93554fa2_851424cuda3std6ranges3__45__cpo5cdataE
	.align		8
        /*00d0*/ 	.dword	_ZN40_INTERNAL_f16b8e4b_4_k_cu_93554fa2_851424cuda3std6ranges3__45__cpo4sizeE
	.align		8
        /*00d8*/ 	.dword	_ZN40_INTERNAL_f16b8e4b_4_k_cu_93554fa2_851424cuda3std6ranges3__45__cpo5ssizeE
	.align		8
        /*00e0*/ 	.dword	_ZN40_INTERNAL_f16b8e4b_4_k_cu_93554fa2_851424cuda3std6ranges3__45__cpo8distanceE
	.align		8
        /*00e8*/ 	.dword	_ZN40_INTERNAL_f16b8e4b_4_k_cu_93554fa2_851426thrust24THRUST_300001_SM_1000_NS8cuda_cub3parE
	.align		8
        /*00f0*/ 	.dword	_ZN40_INTERNAL_f16b8e4b_4_k_cu_93554fa2_851426thrust24THRUST_300001_SM_1000_NS8cuda_cub10par_nosyncE
	.align		8
        /*00f8*/ 	.dword	_ZN40_INTERNAL_f16b8e4b_4_k_cu_93554fa2_851426thrust24THRUST_300001_SM_1000_NS6system6detail10sequential3seqE
	.align		8
        /*0100*/ 	.dword	_ZN40_INTERNAL_f16b8e4b_4_k_cu_93554fa2_851426thrust24THRUST_300001_SM_1000_NS12placeholders2_1E
	.align		8
        /*0108*/ 	.dword	_ZN40_INTERNAL_f16b8e4b_4_k_cu_93554fa2_851426thrust24THRUST_300001_SM_1000_NS12placeholders2_2E
	.align		8
        /*0110*/ 	.dword	_ZN40_INTERNAL_f16b8e4b_4_k_cu_93554fa2_851426thrust24THRUST_300001_SM_1000_NS12placeholders2_3E
	.align		8
        /*0118*/ 	.dword	_ZN40_INTERNAL_f16b8e4b_4_k_cu_93554fa2_851426thrust24THRUST_300001_SM_1000_NS12placeholders2_4E
	.align		8
        /*0120*/ 	.dword	_ZN40_INTERNAL_f16b8e4b_4_k_cu_93554fa2_851426thrust24THRUST_300001_SM_1000_NS12placeholders2_5E
	.align		8
        /*0128*/ 	.dword	_ZN40_INTERNAL_f16b8e4b_4_k_cu_93554fa2_851426thrust24THRUST_300001_SM_1000_NS12placeholders2_6E
	.align		8
        /*0130*/ 	.dword	_ZN40_INTERNAL_f16b8e4b_4_k_cu_93554fa2_851426thrust24THRUST_300001_SM_1000_NS12placeholders2_7E
	.align		8
        /*0138*/ 	.dword	_ZN40_INTERNAL_f16b8e4b_4_k_cu_93554fa2_851426thrust24THRUST_300001_SM_1000_NS12placeholders2_8E
	.align		8
        /*0140*/ 	.dword	_ZN40_INTERNAL_f16b8e4b_4_k_cu_93554fa2_851426thrust24THRUST_300001_SM_1000_NS12placeholders2_9E
	.align		8
        /*0148*/ 	.dword	_ZN40_INTERNAL_f16b8e4b_4_k_cu_93554fa2_851426thrust24THRUST_300001_SM_1000_NS12placeholders3_10E
	.align		8
        /*0150*/ 	.dword	_ZN40_INTERNAL_f16b8e4b_4_k_cu_93554fa2_851426thrust24THRUST_300001_SM_1000_NS3seqE


//--------------------- .text._ZN3cub18CUB_300001_SM_10006detail11EmptyKernelIvEEvv --------------------------
	.section	.text._ZN3cub18CUB_300001_SM_10006detail11EmptyKernelIvEEvv,"ax",@progbits
	.align	128
        .global         _ZN3cub18CUB_300001_SM_10006detail11EmptyKernelIvEEvv
        .type           _ZN3cub18CUB_300001_SM_10006detail11EmptyKernelIvEEvv,@function
        .size           _ZN3cub18CUB_300001_SM_10006detail11EmptyKernelIvEEvv,(.L_x_1 - _ZN3cub18CUB_300001_SM_10006detail11EmptyKernelIvEEvv)
        .other          _ZN3cub18CUB_300001_SM_10006detail11EmptyKernelIvEEvv,@"STO_CUDA_ENTRY STV_DEFAULT"
_ZN3cub18CUB_300001_SM_10006detail11EmptyKernelIvEEvv:
.text._ZN3cub18CUB_300001_SM_10006detail11EmptyKernelIvEEvv:
[----:B------:R-:W-:Y:S01]  /*0000*/  LDC R1, c[0x0][0x37c] ;  /* 0x0000df00ff017b82 */ /* 0x000fe20000000800 */
[----:B------:R-:W-:Y:S05]  /*0010*/  EXIT ;  /* 0x000000000000794d */ /* 0x000fea0003800000 */
.L_x_0:
[----:B------:R-:W-:-:S00]  /*0020*/  BRA `(.L_x_0) ;  /* 0xfffffffc00fc7947 */ /* 0x000fc0000383ffff */
[----:B------:R-:W-:-:S00]  /*0030*/  NOP ;  /* 0x0000000000007918 */ /* 0x000fc00000000000 */
        /* <DEDUP_REMOVED lines=12> */
.L_x_1:


//--------------------- .nv.shared.reserved.0     --------------------------
	.section	.nv.shared.reserved.0,"aw",@nobits
	.weak		__nv_reservedSMEM_offset_0_alias
	.size		__nv_reservedSMEM_offset_0_alias, 0, 64
	.other		__nv_reservedSMEM_offset_0_alias,@"STO_CUDA_RESERVED_SHARED STV_DEFAULT"
__nv_reservedSMEM_offset_0_alias:
	.zero		0
	.zero		64


//--------------------- .nv.global                --------------------------
	.section	.nv.global,"aw",@nobits
.nv.global:
	.type		_ZN40_INTERNAL_f16b8e4b_4_k_cu_93554fa2_851426thrust24THRUST_300001_SM_1000_NS3seqE,@object
	.size		_ZN40_INTERNAL_f16b8e4b_4_k_cu_93554fa2_851426thrust24THRUST_300001_SM_1000_NS3seqE,(_ZN40_INTERNAL_f16b8e4b_4_k_cu_93554fa2_851424cuda3std3__48in_placeE - _ZN40_INTERNAL_f16b8e4b_4_k_cu_93554fa2_851426thrust24THRUST_300001_SM_1000_NS3seqE)
_ZN40_INTERNAL_f16b8e4b_4_k_cu_93554fa2_851426thrust24THRUST_300001_SM_1000_NS3seqE:
	.zero		1
	.type		_ZN40_INTERNAL_f16b8e4b_4_k_cu_93554fa2_851424cuda3std3__48in_placeE,@object
	.size		_ZN40_INTERNAL_f16b8e4b_4_k_cu_93554fa2_851424cuda3std3__48in_placeE,(_ZN40_INTERNAL_f16b8e4b_4_k_cu_93554fa2_851424cuda3std6ranges3__45__cpo4sizeE - _ZN40_INTERNAL_f16b8e4b_4_k_cu_93554fa2_851424cuda3std3__48in_placeE)
_ZN40_INTERNAL_f16b8e4b_4_k_cu_93554fa2_851424cuda3std3__48in_placeE:
	.zero		1
	.type		_ZN40_INTERNAL_f16b8e4b_4_k_cu_93554fa2_851424cuda3std6ranges3__45__cpo4sizeE,@object
	.size		_ZN40_INTERNAL_f16b8e4b_4_k_cu_93554fa2_851424cuda3std6ranges3__45__cpo4sizeE,(_ZN40_INTERNAL_f16b8e4b_4_k_cu_93554fa2_851426thrust24THRUST_300001_SM_1000_NS12placeholders2_3E - _ZN40_INTERNAL_f16b8e4b_4_k_cu_93554fa2_851424cuda3std6ranges3__45__cpo4sizeE)
_ZN40_INTERNAL_f16b8e4b_4_k_cu_93554fa2_851424cuda3std6ranges3__45__cpo4sizeE:
	.zero		1
	.type		_ZN40_INTERNAL_f16b8e4b_4_k_cu_93554fa2_851426thrust24THRUST_300001_SM_1000_NS12placeholders2_3E,@object
	.size		_ZN40_INTERNAL_f16b8e4b_4_k_cu_93554fa2_851426thrust24THRUST_300001_SM_1000_NS12placeholders2_3E,(_ZN40_INTERNAL_f16b8e4b_4_k_cu_93554fa2_851424cuda3std3__45__cpo6cbeginE - _ZN40_INTERNAL_f16b8e4b_4_k_cu_93554fa2_851426thrust24THRUST_300001_SM_1000_NS12placeholders2_3E)
_ZN40_INTERNAL_f16b8e4b_4_k_cu_93554fa2_851426thrust24THRUST_300001_SM_1000_NS12placeholders2_3E:
	.zero		1
	.type		_ZN40_INTERNAL_f16b8e4b_4_k_cu_93554fa2_851424cuda3std3__45__cpo6cbeginE,@object
	.size		_ZN40_INTERNAL_f16b8e4b_4_k_cu_93554fa2_851424cuda3std3__45__cpo6cbeginE,(_ZN40_INTERNAL_f16b8e4b_4_k_cu_93554fa2_851424cuda3std6ranges3__45__cpo6cbeginE - _ZN40_INTERNAL_f16b8e4b_4_k_cu_93554fa2_851424cuda3std3__45__cpo6cbeginE)
_ZN40_INTERNAL_f16b8e4b_4_k_cu_93554fa2_851424cuda3std3__45__cpo6cbeginE:
	.zero		1
	.type		_ZN40_INTERNAL_f16b8e4b_4_k_cu_93554fa2_851424cuda3std6ranges3__45__cpo6cbeginE,@object
	.size		_ZN40_INTERNAL_f16b8e4b_4_k_cu_93554fa2_851424cuda3std6ranges3__45__cpo6cbeginE,(_ZN40_INTERNAL_f16b8e4b_4_k_cu_93554fa2_851426thrust24THRUST_300001_SM_1000_NS12placeholders2_7E - _ZN40_INTERNAL_f16b8e4b_4_k_cu_93554fa2_851424cuda3std6ranges3__45__cpo6cbeginE)
_ZN40_INTERNAL_f16b8e4b_4_k_cu_93554fa2_851424cuda3std6ranges3__45__cpo6cbeginE:
	.zero		1
	.type		_ZN40_INTERNAL_f16b8e4b_4_k_cu_93554fa2_851426thrust24THRUST_300001_SM_1000_NS12placeholders2_7E,@object
	.size		_ZN40_INTERNAL_f16b8e4b_4_k_cu_93554fa2_851426thrust24THRUST_300001_SM_1000_NS12placeholders2_7E,(_ZN40_INTERNAL_f16b8e4b_4_k_cu_93554fa2_851424cuda3std3__45__cpo7crbeginE - _ZN40_INTERNAL_f16b8e4b_4_k_cu_93554fa2_851426thrust24THRUST_300001_SM_1000_NS12placeholders2_7E)
_ZN40_INTERNAL_f16b8e4b_4_k_cu_93554fa2_851426thrust24THRUST_300001_SM_1000_NS12placeholders2_7E:
	.zero		1
	.type		_ZN40_INTERNAL_f16b8e4b_4_k_cu_93554fa2_851424cuda3std3__45__cpo7crbeginE,@object
	.size		_ZN40_INTERNAL_f16b8e4b_4_k_cu_93554fa2_851424cuda3std3__45__cpo7crbeginE,(_ZN40_INTERNAL_f16b8e4b_4_k_cu_93554fa2_851424cuda3std6ranges3__45__cpo4nextE - _ZN40_INTERNAL_f16b8e4b_4_k_cu_93554fa2_851424cuda3std3__45__cpo7crbeginE)
_ZN40_INTERNAL_f16b8e4b_4_k_cu_93554fa2_851424cuda3std3__45__cpo7crbeginE:
	.zero		1
	.type		_ZN40_INTERNAL_f16b8e4b_4_k_cu_93554fa2_851424cuda3std6ranges3__45__cpo4nextE,@object
	.size		_ZN40_INTERNAL_f16b8e4b_4_k_cu_93554fa2_851424cuda3std6ranges3__45__cpo4nextE,(_ZN40_INTERNAL_f16b8e4b_4_k_cu_93554fa2_851424cuda3std6ranges3__45__cpo4swapE - _ZN40_INTERNAL_f16b8e4b_4_k_cu_93554fa2_851424cuda3std6ranges3__45__cpo4nextE)
_ZN40_INTERNAL_f16b8e4b_4_k_cu_93554fa2_851424cuda3std6ranges3__45__cpo4nextE:
	.zero		1
	.type		_ZN40_INTERNAL_f16b8e4b_4_k_cu_93554fa2_851424cuda3std6ranges3__45__cpo4swapE,@object
	.size		_ZN40_INTERNAL_f16b8e4b_4_k_cu_93554fa2_851424cuda3std6ranges3__45__cpo4swapE,(_ZN40_INTERNAL_f16b8e4b_4_k_cu_93554fa2_851426thrust24THRUST_300001_SM_1000_NS8cuda_cub10par_nosyncE - _ZN40_INTERNAL_f16b8e4b_4_k_cu_93554fa2_851424cuda3std6ranges3__45__cpo4swapE)
_ZN40_INTERNAL_f16b8e4b_4_k_cu_93554fa2_851424cuda3std6ranges3__45__cpo4swapE:
	.zero		1
	.type		_ZN40_INTERNAL_f16b8e4b_4_k_cu_93554fa2_851426thrust24THRUST_300001_SM_1000_NS8cuda_cub10par_nosyncE,@object
	.size		_ZN40_INTERNAL_f16b8e4b_4_k_cu_93554fa2_851426thrust24THRUST_300001_SM_1000_NS8cuda_cub10par_nosyncE,(_ZN40_INTERNAL_f16b8e4b_4_k_cu_93554fa2_851426thrust24THRUST_300001_SM_1000_NS12placeholders2_9E - _ZN40_INTERNAL_f16b8e4b_4_k_cu_93554fa2_851426thrust24THRUST_300001_SM_1000_NS8cuda_cub10par_nosyncE)
_ZN40_INTERNAL_f16b8e4b_4_k_cu_93554fa2_851426thrust24THRUST_300001_SM_1000_NS8cuda_cub10par_nosyncE:
	.zero		1
	.type		_ZN40_INTERNAL_f16b8e4b_4_k_cu_93554fa2_851426thrust24THRUST_300001_SM_1000_NS12placeholders2_9E,@object
	.size		_ZN40_INTERNAL_f16b8e4b_4_k_cu_93554fa2_851426thrust24THRUST_300001_SM_1000_NS12placeholders2_9E,(_ZN40_INTERNAL_f16b8e4b_4_k_cu_93554fa2_851424cuda3std3__442_GLOBAL__N__f16b8e4b_4_k_cu_93554fa2_851426ignoreE - _ZN40_INTERNAL_f16b8e4b_4_k_cu_93554fa2_851426thrust24THRUST_300001_SM_1000_NS12placeholders2_9E)
_ZN40_INTERNAL_f16b8e4b_4_k_cu_93554fa2_851426thrust24THRUST_300001_SM_1000_NS12placeholders2_9E:
	.zero		1
	.type		_ZN40_INTERNAL_f16b8e4b_4_k_cu_93554fa2_851424cuda3std3__442_GLOBAL__N__f16b8e4b_4_k_cu_93554fa2_851426ignoreE,@object
	.size		_ZN40_INTERNAL_f16b8e4b_4_k_cu_93554fa2_851424cuda3std3__442_GLOBAL__N__f16b8e4b_4_k_cu_93554fa2_851426ignoreE,(_ZN40_INTERNAL_f16b8e4b_4_k_cu_93554fa2_851424cuda3std6ranges3__45__cpo4dataE - _ZN40_INTERNAL_f16b8e4b_4_k_cu_93554fa2_851424cuda3std3__442_GLOBAL__N__f16b8e4b_4_k_cu_93554fa2_851426ignoreE)
_ZN40_INTERNAL_f16b8e4b_4_k_cu_93554fa2_851424cuda3std3__442_GLOBAL__N__f16b8e4b_4_k_cu_93554fa2_851426ignoreE:
	.zero		1
	.type		_ZN40_INTERNAL_f16b8e4b_4_k_cu_93554fa2_851424cuda3std6ranges3__45__cpo4dataE,@object
	.size		_ZN40_INTERNAL_f16b8e4b_4_k_cu_93554fa2_851424cuda3std6ranges3__45__cpo4dataE,(_ZN40_INTERNAL_f16b8e4b_4_k_cu_93554fa2_851426thrust24THRUST_300001_SM_1000_NS12placeholders2_1E - _ZN40_INTERNAL_f16b8e4b_4_k_cu_93554fa2_851424cuda3std6ranges3__45__cpo4dataE)
_ZN40_INTERNAL_f16b8e4b_4_k_cu_93554fa2_851424cuda3std6ranges3__45__cpo4dataE:
	.zero		1
	.type		_ZN40_INTERNAL_f16b8e4b_4_k_cu_93554fa2_851426thrust24THRUST_300001_SM_1000_NS12placeholders2_1E,@object
	.size		_ZN40_INTERNAL_f16b8e4b_4_k_cu_93554fa2_851426thrust24THRUST_300001_SM_1000_NS12placeholders2_1E,(_ZN40_INTERNAL_f16b8e4b_4_k_cu_93554fa2_851424cuda3std3__45__cpo5beginE - _ZN40_INTERNAL_f16b8e4b_4_k_cu_93554fa2_851426thrust24THRUST_300001_SM_1000_NS12placeholders2_1E)
_ZN40_INTERNAL_f16b8e4b_4_k_cu_93554fa2_851426thrust24THRUST_300001_SM_1000_NS12placeholders2_1E:
	.zero		1
	.type		_ZN40_INTERNAL_f16b8e4b_4_k_cu_93554fa2_851424cuda3std3__45__cpo5beginE,@object
	.size		_ZN40_INTERNAL_f16b8e4b_4_k_cu_93554fa2_851424cuda3std3__45__cpo5beginE,(_ZN40_INTERNAL_f16b8e4b_4_k_cu_93554fa2_851424cuda3std6ranges3__45__cpo5beginE - _ZN40_INTERNAL_f16b8e4b_4_k_cu_93554fa2_851424cuda3std3__45__cpo5beginE)
_ZN40_INTERNAL_f16b8e4b_4_k_cu_93554fa2_851424cuda3std3__45__cpo5beginE:
	.zero		1
	.type		_ZN40_INTERNAL_f16b8e4b_4_k_cu_93554fa2_851424cuda3std6ranges3__45__cpo5beginE,@object
	.size		_ZN40_INTERNAL_f16b8e4b_4_k_cu_93554fa2_851424cuda3std6ranges3__45__cpo5beginE,(_ZN40_INTERNAL_f16b8e4b_4_k_cu_93554fa2_851426thrust24THRUST_300001_SM_1000_NS12placeholders2_5E - _ZN40_INTERNAL_f16b8e4b_4_k_cu_93554fa2_851424cuda3std6ranges3__45__cpo5beginE)
_ZN40_INTERNAL_f16b8e4b_4_k_cu_93554fa2_851424cuda3std6ranges3__45__cpo5beginE:
	.zero		1
	.type		_ZN40_INTERNAL_f16b8e4b_4_k_cu_93554fa2_851426thrust24THRUST_300001_SM_1000_NS12placeholders2_5E,@object
	.size		_ZN40_INTERNAL_f16b8e4b_4_k_cu_93554fa2_851426thrust24THRUST_300001_SM_1000_NS12placeholders2_5E,(_ZN40_INTERNAL_f16b8e4b_4_k_cu_93554fa2_851424cuda3std3__45__cpo6rbeginE - _ZN40_INTERNAL_f16b8e4b_4_k_cu_93554fa2_851426thrust24THRUST_300001_SM_1000_NS12placeholders2_5E)
_ZN40_INTERNAL_f16b8e4b_4_k_cu_93554fa2_851426thrust24THRUST_300001_SM_1000_NS12placeholders2_5E:
	.zero		1
	.type		_ZN40_INTERNAL_f16b8e4b_4_k_cu_93554fa2_851424cuda3std3__45__cpo6rbeginE,@object
	.size		_ZN40_INTERNAL_f16b8e4b_4_k_cu_93554fa2_851424cuda3std3__45__cpo6rbeginE,(_ZN40_INTERNAL_f16b8e4b_4_k_cu_93554fa2_851424cuda3std6ranges3__45__cpo7advanceE - _ZN40_INTERNAL_f16b8e4b_4_k_cu_93554fa2_851424cuda3std3__45__cpo6rbeginE)
_ZN40_INTERNAL_f16b8e4b_4_k_cu_93554fa2_851424cuda3std3__45__cpo6rbeginE:
	.zero		1
	.type		_ZN40_INTERNAL_f16b8e4b_4_k_cu_93554fa2_851424cuda3std6ranges3__45__cpo7advanceE,@object
	.size		_ZN40_INTERNAL_f16b8e4b_4_k_cu_93554fa2_851424cuda3std6ranges3__45__cpo7advanceE,(_ZN40_INTERNAL_f16b8e4b_4_k_cu_93554fa2_851424cuda3std3__47nulloptE - _ZN40_INTERNAL_f16b8e4b_4_k_cu_93554fa2_851424cuda3std6ranges3__45__cpo7advanceE)
_ZN40_INTERNAL_f16b8e4b_4_k_cu_93554fa2_851424cuda3std6ranges3__45__cpo7advanceE:
	.zero		1
	.type		_ZN40_INTERNAL_f16b8e4b_4_k_cu_93554fa2_851424cuda3std3__47nulloptE,@object
	.size		_ZN40_INTERNAL_f16b8e4b_4_k_cu_93554fa2_851424cuda3std3__47nulloptE,(_ZN40_INTERNAL_f16b8e4b_4_k_cu_93554fa2_851424cuda3std6ranges3__45__cpo8distanceE - _ZN40_INTERNAL_f16b8e4b_4_k_cu_93554fa2_851424cuda3std3__47nulloptE)
_ZN40_INTERNAL_f16b8e4b_4_k_cu_93554fa2_851424cuda3std3__47nulloptE:
	.zero		1
	.type		_ZN40_INTERNAL_f16b8e4b_4_k_cu_93554fa2_851424cuda3std6ranges3__45__cpo8distanceE,@object
	.size		_ZN40_INTERNAL_f16b8e4b_4_k_cu_93554fa2_851424cuda3std6ranges3__45__cpo8distanceE,(_ZN40_INTERNAL_f16b8e4b_4_k_cu_93554fa2_851426thrust24THRUST_300001_SM_1000_NS12placeholders3_10E - _ZN40_INTERNAL_f16b8e4b_4_k_cu_93554fa2_851424cuda3std6ranges3__45__cpo8distanceE)
_ZN40_INTERNAL_f16b8e4b_4_k_cu_93554fa2_851424cuda3std6ranges3__45__cpo8distanceE:
	.zero		1
	.type		_ZN40_INTERNAL_f16b8e4b_4_k_cu_93554fa2_851426thrust24THRUST_300001_SM_1000_NS12placeholders3_10E,@object
	.size		_ZN40_INTERNAL_f16b8e4b_4_k_cu_93554fa2_851426thrust24THRUST_300001_SM_1000_NS12placeholders3_10E,(_ZN40_INTERNAL_f16b8e4b_4_k_cu_93554fa2_851424cuda3std3__419piecewise_constructE - _ZN40_INTERNAL_f16b8e4b_4_k_cu_93554fa2_851426thrust24THRUST_300001_SM_1000_NS12placeholders3_10E)
_ZN40_INTERNAL_f16b8e4b_4_k_cu_93554fa2_851426thrust24THRUST_300001_SM_1000_NS12placeholders3_10E:
	.zero		1
	.type		_ZN40_INTERNAL_f16b8e4b_4_k_cu_93554fa2_851424cuda3std3__419piecewise_constructE,@object
	.size		_ZN40_INTERNAL_f16b8e4b_4_k_cu_93554fa2_851424cuda3std3__419piecewise_constructE,(_ZN40_INTERNAL_f16b8e4b_4_k_cu_93554fa2_851424cuda3std6ranges3__45__cpo5cdataE - _ZN40_INTERNAL_f16b8e4b_4_k_cu_93554fa2_851424cuda3std3__419piecewise_constructE)
_ZN40_INTERNAL_f16b8e4b_4_k_cu_93554fa2_851424cuda3std3__419piecewise_constructE:
	.zero		1
	.type		_ZN40_INTERNAL_f16b8e4b_4_k_cu_93554fa2_851424cuda3std6ranges3__45__cpo5cdataE,@object
	.size		_ZN40_INTERNAL_f16b8e4b_4_k_cu_93554fa2_851424cuda3std6ranges3__45__cpo5cdataE,(_ZN40_INTERNAL_f16b8e4b_4_k_cu_93554fa2_851426thrust24THRUST_300001_SM_1000_NS12placeholders2_2E - _ZN40_INTERNAL_f16b8e4b_4_k_cu_93554fa2_851424cuda3std6ranges3__45__cpo5cdataE)
_ZN40_INTERNAL_f16b8e4b_4_k_cu_93554fa2_851424cuda3std6ranges3__45__cpo5cdataE:
	.zero		1
	.type		_ZN40_INTERNAL_f16b8e4b_4_k_cu_93554fa2_851426thrust24THRUST_300001_SM_1000_NS12placeholders2_2E,@object
	.size		_ZN40_INTERNAL_f16b8e4b_4_k_cu_93554fa2_851426thrust24THRUST_300001_SM_1000_NS12placeholders2_2E,(_ZN40_INTERNAL_f16b8e4b_4_k_cu_93554fa2_851424cuda3std3__45__cpo3endE - _ZN40_INTERNAL_f16b8e4b_4_k_cu_93554fa2_851426thrust24THRUST_300001_SM_1000_NS12placeholders2_2E)
_ZN40_INTERNAL_f16b8e4b_4_k_cu_93554fa2_851426thrust24THRUST_300001_SM_1000_NS12placeholders2_2E:
	.zero		1
	.type		_ZN40_INTERNAL_f16b8e4b_4_k_cu_93554fa2_851424cuda3std3__45__cpo3endE,@object
	.size		_ZN40_INTERNAL_f16b8e4b_4_k_cu_93554fa2_851424cuda3std3__45__cpo3endE,(_ZN40_INTERNAL_f16b8e4b_4_k_cu_93554fa2_851424cuda3std6ranges3__45__cpo3endE - _ZN40_INTERNAL_f16b8e4b_4_k_cu_93554fa2_851424cuda3std3__45__cpo3endE)
_ZN40_INTERNAL_f16b8e4b_4_k_cu_93554fa2_851424cuda3std3__45__cpo3endE:
	.zero		1
	.type		_ZN40_INTERNAL_f16b8e4b_4_k_cu_93554fa2_851424cuda3std6ranges3__45__cpo3endE,@object
	.size		_ZN40_INTERNAL_f16b8e4b_4_k_cu_93554fa2_851424cuda3std6ranges3__45__cpo3endE,(_ZN40_INTERNAL_f16b8e4b_4_k_cu_93554fa2_851426thrust24THRUST_300001_SM_1000_NS12placeholders2_6E - _ZN40_INTERNAL_f16b8e4b_4_k_cu_93554fa2_851424cuda3std6ranges3__45__cpo3endE)
_ZN40_INTERNAL_f16b8e4b_4_k_cu_93554fa2_851424cuda3std6ranges3__45__cpo3endE:
	.zero		1
	.type		_ZN40_INTERNAL_f16b8e4b_4_k_cu_93554fa2_851426thrust24THRUST_300001_SM_1000_NS12placeholders2_6E,@object
	.size		_ZN40_INTERNAL_f16b8e4b_4_k_cu_93554fa2_851426thrust24THRUST_300001_SM_1000_NS12placeholders2_6E,(_ZN40_INTERNAL_f16b8e4b_4_k_cu_93554fa2_851424cuda3std3__45__cpo4rendE - _ZN40_INTERNAL_f16b8e4b_4_k_cu_93554fa2_851426thrust24THRUST_300001_SM_1000_NS12placeholders2_6E)
_ZN40_INTERNAL_f16b8e4b_4_k_cu_93554fa2_851426thrust24THRUST_300001_SM_1000_NS12placeholders2_6E:
	.zero		1
	.type		_ZN40_INTERNAL_f16b8e4b_4_k_cu_93554fa2_851424cuda3std3__45__cpo4rendE,@object
	.size		_ZN40_INTERNAL_f16b8e4b_4_k_cu_93554fa2_851424cuda3std3__45__cpo4rendE,(_ZN40_INTERNAL_f16b8e4b_4_k_cu_93554fa2_851424cuda3std6ranges3__45__cpo9iter_swapE - _ZN40_INTERNAL_f16b8e4b_4_k_cu_93554fa2_851424cuda3std3__45__cpo4rendE)
_ZN40_INTERNAL_f16b8e4b_4_k_cu_93554fa2_851424cuda3std3__45__cpo4rendE:
	.zero		1
	.type		_ZN40_INTERNAL_f16b8e4b_4_k_cu_93554fa2_851424cuda3std6ranges3__45__cpo9iter_swapE,@object
	.size		_ZN40_INTERNAL_f16b8e4b_4_k_cu_93554fa2_851424cuda3std6ranges3__45__cpo9iter_swapE,(_ZN40_INTERNAL_f16b8e4b_4_k_cu_93554fa2_851424cuda3std3__48unexpectE - _ZN40_INTERNAL_f16b8e4b_4_k_cu_93554fa2_851424cuda3std6ranges3__45__cpo9iter_swapE)
_ZN40_INTERNAL_f16b8e4b_4_k_cu_93554fa2_851424cuda3std6ranges3__45__cpo9iter_swapE:
	.zero		1
	.type		_ZN40_INTERNAL_f16b8e4b_4_k_cu_93554fa2_851424cuda3std3__48unexpectE,@object
	.size		_ZN40_INTERNAL_f16b8e4b_4_k_cu_93554fa2_851424cuda3std3__48unexpectE,(_ZN40_INTERNAL_f16b8e4b_4_k_cu_93554fa2_851426thrust24THRUST_300001_SM_1000_NS8cuda_cub3parE - _ZN40_INTERNAL_f16b8e4b_4_k_cu_93554fa2_851424cuda3std3__48unexpectE)
_ZN40_INTERNAL_f16b8e4b_4_k_cu_93554fa2_851424cuda3std3__48unexpectE:
	.zero		1
	.type		_ZN40_INTERNAL_f16b8e4b_4_k_cu_93554fa2_851426thrust24THRUST_300001_SM_1000_NS8cuda_cub3parE,@object
	.size		_ZN40_INTERNAL_f16b8e4b_4_k_cu_93554fa2_851426thrust24THRUST_300001_SM_1000_NS8cuda_cub3parE,(_ZN40_INTERNAL_f16b8e4b_4_k_cu_93554fa2_851426thrust24THRUST_300001_SM_1000_NS12placeholders2_4E - _ZN40_INTERNAL_f16b8e4b_4_k_cu_93554fa2_851426thrust24THRUST_300001_SM_1000_NS8cuda_cub3parE)
_ZN40_INTERNAL_f16b8e4b_4_k_cu_93554fa2_851426thrust24THRUST_300001_SM_1000_NS8cuda_cub3parE:
	.zero		1
	.type		_ZN40_INTERNAL_f16b8e4b_4_k_cu_93554fa2_851426thrust24THRUST_300001_SM_1000_NS12placeholders2_4E,@object
	.size		_ZN40_INTERNAL_f16b8e4b_4_k_cu_93554fa2_851426thrust24THRUST_300001_SM_1000_NS12placeholders2_4E,(_ZN40_INTERNAL_f16b8e4b_4_k_cu_93554fa2_851424cuda3std3__45__cpo4cendE - _ZN40_INTERNAL_f16b8e4b_4_k_cu_93554fa2_851426thrust24THRUST_300001_SM_1000_NS12placeholders2_4E)
_ZN40_INTERNAL_f16b8e4b_4_k_cu_93554fa2_851426thrust24THRUST_300001_SM_1000_NS12placeholders2_4E:
	.zero		1
	.type		_ZN40_INTERNAL_f16b8e4b_4_k_cu_93554fa2_851424cuda3std3__45__cpo4cendE,@object
	.size		_ZN40_INTERNAL_f16b8e4b_4_k_cu_93554fa2_851424cuda3std3__45__cpo4cendE,(_ZN40_INTERNAL_f16b8e4b_4_k_cu_93554fa2_851424cuda3std6ranges3__45__cpo4cendE - _ZN40_INTERNAL_f16b8e4b_4_k_cu_93554fa2_851424cuda3std3__45__cpo4cendE)
_ZN40_INTERNAL_f16b8e4b_4_k_cu_93554fa2_851424cuda3std3__45__cpo4cendE:
	.zero		1
	.type		_ZN40_INTERNAL_f16b8e4b_4_k_cu_93554fa2_851424cuda3std6ranges3__45__cpo4cendE,@object
	.size		_ZN40_INTERNAL_f16b8e4b_4_k_cu_93554fa2_851424cuda3std6ranges3__45__cpo4cendE,(_ZN40_INTERNAL_f16b8e4b_4_k_cu_93554fa2_851424cuda3std3__420unreachable_sentinelE - _ZN40_INTERNAL_f16b8e4b_4_k_cu_93554fa2_851424cuda3std6ranges3__45__cpo4cendE)
_ZN40_INTERNAL_f16b8e4b_4_k_cu_93554fa2_851424cuda3std6ranges3__45__cpo4cendE:
	.zero		1
	.type		_ZN40_INTERNAL_f16b8e4b_4_k_cu_93554fa2_851424cuda3std3__420unreachable_sentinelE,@object
	.size		_ZN40_INTERNAL_f16b8e4b_4_k_cu_93554fa2_851424cuda3std3__420unreachable_sentinelE,(_ZN40_INTERNAL_f16b8e4b_4_k_cu_93554fa2_851424cuda3std6ranges3__45__cpo5ssizeE - _ZN40_INTERNAL_f16b8e4b_4_k_cu_93554fa2_851424cuda3std3__420unreachable_sentinelE)
_ZN40_INTERNAL_f16b8e4b_4_k_cu_93554fa2_851424cuda3std3__420unreachable_sentinelE:
	.zero		1
	.type		_ZN40_INTERNAL_f16b8e4b_4_k_cu_93554fa2_851424cuda3std6ranges3__45__cpo5ssizeE,@object
	.size		_ZN40_INTERNAL_f16b8e4b_4_k_cu_93554fa2_851424cuda3std6ranges3__45__cpo5ssizeE,(_ZN40_INTERNAL_f16b8e4b_4_k_cu_93554fa2_851426thrust24THRUST_300001_SM_1000_NS12placeholders2_8E - _ZN40_INTERNAL_f16b8e4b_4_k_cu_93554fa2_851424cuda3std6ranges3__45__cpo5ssizeE)
_ZN40_INTERNAL_f16b8e4b_4_k_cu_93554fa2_851424cuda3std6ranges3__45__cpo5ssizeE:
	.zero		1
	.type		_ZN40_INTERNAL_f16b8e4b_4_k_cu_93554fa2_851426thrust24THRUST_300001_SM_1000_NS12placeholders2_8E,@object
	.size		_ZN40_INTERNAL_f16b8e4b_4_k_cu_93554fa2_851426thrust24THRUST_300001_SM_1000_NS12placeholders2_8E,(_ZN40_INTERNAL_f16b8e4b_4_k_cu_93554fa2_851424cuda3std3__45__cpo5crendE - _ZN40_INTERNAL_f16b8e4b_4_k_cu_93554fa2_851426thrust24THRUST_300001_SM_1000_NS12placeholders2_8E)
_ZN40_INTERNAL_f16b8e4b_4_k_cu_93554fa2_851426thrust24THRUST_300001_SM_1000_NS12placeholders2_8E:
	.zero		1
	.type		_ZN40_INTERNAL_f16b8e4b_4_k_cu_93554fa2_851424cuda3std3__45__cpo5crendE,@object
	.size		_ZN40_INTERNAL_f16b8e4b_4_k_cu_93554fa2_851424cuda3std3__45__cpo5crendE,(_ZN40_INTERNAL_f16b8e4b_4_k_cu_93554fa2_851424cuda3std6ranges3__45__cpo4prevE - _ZN40_INTERNAL_f16b8e4b_4_k_cu_93554fa2_851424cuda3std3__45__cpo5crendE)
_ZN40_INTERNAL_f16b8e4b_4_k_cu_93554fa2_851424cuda3std3__45__cpo5crendE:
	.zero		1
	.type		_ZN40_INTERNAL_f16b8e4b_4_k_cu_93554fa2_851424cuda3std6ranges3__45__cpo4prevE,@object
	.size		_ZN40_INTERNAL_f16b8e4b_4_k_cu_93554fa2_851424cuda3std6ranges3__45__cpo4prevE,(_ZN40_INTERNAL_f16b8e4b_4_k_cu_93554fa2_851424cuda3std6ranges3__45__cpo9iter_moveE - _ZN40_INTERNAL_f16b8e4b_4_k_cu_93554fa2_851424cuda3std6ranges3__45__cpo4prevE)
_ZN40_INTERNAL_f16b8e4b_4_k_cu_93554fa2_851424cuda3std6ranges3__45__cpo4prevE:
	.zero		1
	.type		_ZN40_INTERNAL_f16b8e4b_4_k_cu_93554fa2_851424cuda3std6ranges3__45__cpo9iter_moveE,@object
	.size		_ZN40_INTERNAL_f16b8e4b_4_k_cu_93554fa2_851424cuda3std6ranges3__45__cpo9iter_moveE,(_ZN40_INTERNAL_f16b8e4b_4_k_cu_93554fa2_851426thrust24THRUST_300001_SM_1000_NS6system6detail10sequential3seqE - _ZN40_INTERNAL_f16b8e4b_4_k_cu_93554fa2_851424cuda3std6ranges3__45__cpo9iter_moveE)
_ZN40_INTERNAL_f16b8e4b_4_k_cu_93554fa2_851424cuda3std6ranges3__45__cpo9iter_moveE:
	.zero		1
	.type		_ZN40_INTERNAL_f16b8e4b_4_k_cu_93554fa2_851426thrust24THRUST_300001_SM_1000_NS6system6detail10sequential3seqE,@object
	.size		_ZN40_INTERNAL_f16b8e4b_4_k_cu_93554fa2_851426thrust24THRUST_300001_SM_1000_NS6system6detail10sequential3seqE,(.L_31 - _ZN40_INTERNAL_f16b8e4b_4_k_cu_93554fa2_851426thrust24THRUST_300001_SM_1000_NS6system6detail10sequential3seqE)
_ZN40_INTERNAL_f16b8e4b_4_k_cu_93554fa2_851426thrust24THRUST_300001_SM_1000_NS6system6detail10sequential3seqE:
	.zero		1
.L_31:


//--------------------- .nv.constant0._ZN3cub18CUB_300001_SM_10006detail11EmptyKernelIvEEvv --------------------------
	.section	.nv.constant0._ZN3cub18CUB_300001_SM_10006detail11EmptyKernelIvEEvv,"a",@progbits
	.sectionflags	@""
	.align	4
.nv.constant0._ZN3cub18CUB_300001_SM_10006detail11EmptyKernelIvEEvv:
	.zero		896


//--------------------- SYMBOLS --------------------------

	.type		.nv.reservedSmem.offset0,@object
	.size		.nv.reservedSmem.offset0,0x4
